//
// Generated by NVIDIA NVVM Compiler
//
// Compiler Build ID: CL-36424714
// Cuda compilation tools, release 13.0, V13.0.88
// Based on NVVM 20.0.0
//

.version 9.0
.target sm_100
.address_size 64

	// .globl	_Z15reduce_baselinePfS_
// _ZZ15reduce_baselinePfS_E5sdata has been demoted

.visible .entry _Z15reduce_baselinePfS_(
	.param .u64 .ptr .align 1 _Z15reduce_baselinePfS__param_0,
	.param .u64 .ptr .align 1 _Z15reduce_baselinePfS__param_1
)
{
	.reg .pred 	%p<5>;
	.reg .b32 	%r<16>;
	.reg .b32 	%f<6>;
	.reg .b64 	%rd<9>;
	// demoted variable
	.shared .align 4 .b8 _ZZ15reduce_baselinePfS_E5sdata[1024];
	ld.param.u64 	%rd2, [_Z15reduce_baselinePfS__param_0];
	ld.param.u64 	%rd1, [_Z15reduce_baselinePfS__param_1];
	cvta.to.global.u64 	%rd3, %rd2;
	mov.u32 	%r1, %tid.x;
	mov.u32 	%r2, %ntid.x;
	mov.u32 	%r3, %ctaid.x;
	mad.lo.s32 	%r7, %r2, %r3, %r1;
	mul.wide.u32 	%rd4, %r7, 4;
	add.s64 	%rd5, %rd3, %rd4;
	ld.global.f32 	%f1, [%rd5];
	shl.b32 	%r8, %r1, 2;
	mov.u32 	%r9, _ZZ15reduce_baselinePfS_E5sdata;
	add.s32 	%r4, %r9, %r8;
	st.shared.f32 	[%r4], %f1;
	bar.sync 	0;
	setp.lt.u32 	%p1, %r2, 2;
	@%p1 bra 	$L__BB0_5;
	mov.b32 	%r15, 1;
$L__BB0_2:
	shl.b32 	%r6, %r15, 1;
	add.s32 	%r11, %r6, -1;
	and.b32  	%r12, %r11, %r1;
	setp.ne.s32 	%p2, %r12, 0;
	@%p2 bra 	$L__BB0_4;
	shl.b32 	%r13, %r15, 2;
	add.s32 	%r14, %r4, %r13;
	ld.shared.f32 	%f2, [%r14];
	ld.shared.f32 	%f3, [%r4];
	add.f32 	%f4, %f2, %f3;
	st.shared.f32 	[%r4], %f4;
$L__BB0_4:
	bar.sync 	0;
	setp.lt.u32 	%p3, %r6, %r2;
	mov.u32 	%r15, %r6;
	@%p3 bra 	$L__BB0_2;
$L__BB0_5:
	setp.ne.s32 	%p4, %r1, 0;
	@%p4 bra 	$L__BB0_7;
	ld.shared.f32 	%f5, [_ZZ15reduce_baselinePfS_E5sdata];
	cvta.to.global.u64 	%rd6, %rd1;
	mul.wide.u32 	%rd7, %r3, 4;
	add.s64 	%rd8, %rd6, %rd7;
	st.global.f32 	[%rd8], %f5;
$L__BB0_7:
	ret;

}


// ===== COMPILED SASS (sm_100) =====

	.target	sm_100

	.elftype	@"ET_EXEC"


//--------------------- .note.nv.tkinfo           --------------------------
	.section	.note.nv.tkinfo,"",@"SHT_NOTE"
	.sectionflags	@"SHF_NOTE_NV_TKINFO"
	.tkinfo
        /*0018*/ 	.word	0x00000002
        /*0030*/ 	.string	""
        /*0030*/ 	.string	"ptxas"
        /*0030*/ 	.string	"Cuda compilation tools, release 13.0, V13.0.88"
        /*0030*/ 	.string	"Build cuda_13.0.r13.0/compiler.36424714_0"
        /*0030*/ 	.string	"-arch sm_100 -m 64 "



//--------------------- .note.nv.cuinfo           --------------------------
	.section	.note.nv.cuinfo,"",@"SHT_NOTE"
	.sectionflags	@"SHF_NOTE_NV_CUINFO"
        /*0018*/ 	.short	0x0002
        /*001a*/ 	.short	0x0064
        /*001c*/ 	.short	0x0082
	.zero		2


//--------------------- .nv.info                  --------------------------
	.section	.nv.info,"",@"SHT_CUDA_INFO"
	.align	4


	//----- nvinfo : EIATTR_REGCOUNT
	.align		4
        /*0000*/ 	.byte	0x04, 0x2f
        /*0002*/ 	.short	(.L_1 - .L_0)
	.align		4
.L_0:
        /*0004*/ 	.word	index@(_Z15reduce_baselinePfS_)
        /*0008*/ 	.word	0x0000000b


	//----- nvinfo : EIATTR_FRAME_SIZE
	.align		4
.L_1:
        /*000c*/ 	.byte	0x04, 0x11
        /*000e*/ 	.short	(.L_3 - .L_2)
	.align		4
.L_2:
        /*0010*/ 	.word	index@(_Z15reduce_baselinePfS_)
        /*0014*/ 	.word	0x00000000


	//----- nvinfo : EIATTR_MIN_STACK_SIZE
	.align		4
.L_3:
        /*0018*/ 	.byte	0x04, 0x12
        /*001a*/ 	.short	(.L_5 - .L_4)
	.align		4
.L_4:
        /*001c*/ 	.word	index@(_Z15reduce_baselinePfS_)
        /*0020*/ 	.word	0x00000000
.L_5:


//--------------------- .nv.compat                --------------------------
	.section	.nv.compat,"",@"SHT_CUDA_COMPAT_INFO"
	.align	4
        /*0000*/ 	.byte	0x02, 0x09, 0x00, 0x00, 0x02, 0x02, 0x01, 0x00, 0x02, 0x05, 0x05, 0x00, 0x03, 0x07, 0x01, 0x01
        /*0010*/ 	.byte	0x02, 0x03, 0x00, 0x00, 0x02, 0x06, 0x01, 0x00, 0x04, 0x0b, 0x08, 0x00, 0x09, 0x00, 0x00, 0x00
        /*0020*/ 	.byte	0x00, 0x00, 0x00, 0x00


//--------------------- .nv.info._Z15reduce_baselinePfS_ --------------------------
	.section	.nv.info._Z15reduce_baselinePfS_,"",@"SHT_CUDA_INFO"
	.sectionflags	@""
	.align	4


	//----- nvinfo : EIATTR_CUDA_API_VERSION
	.align		4
        /*0000*/ 	.byte	0x04, 0x37
        /*0002*/ 	.short	(.L_7 - .L_6)
.L_6:
        /*0004*/ 	.word	0x00000082


	//----- nvinfo : EIATTR_KPARAM_INFO
	.align		4
.L_7:
        /*0008*/ 	.byte	0x04, 0x17
        /*000a*/ 	.short	(.L_9 - .L_8)
.L_8:
        /*000c*/ 	.word	0x00000000
        /*0010*/ 	.short	0x0001
        /*0012*/ 	.short	0x0008
        /*0014*/ 	.byte	0x00, 0xf5, 0x21, 0x00


	//----- nvinfo : EIATTR_KPARAM_INFO
	.align		4
.L_9:
        /*0018*/ 	.byte	0x04, 0x17
        /*001a*/ 	.short	(.L_11 - .L_10)
.L_10:
        /*001c*/ 	.word	0x00000000
        /*0020*/ 	.short	0x0000
        /*0022*/ 	.short	0x0000
        /*0024*/ 	.byte	0x00, 0xf5, 0x21, 0x00


	//----- nvinfo : EIATTR_SPARSE_MMA_MASK
	.align		4
.L_11:
        /*0028*/ 	.byte	0x03, 0x50
        /*002a*/ 	.short	0x0000


	//----- nvinfo : EIATTR_MAXREG_COUNT
	.align		4
        /*002c*/ 	.byte	0x03, 0x1b
        /*002e*/ 	.short	0x00ff


	//----- nvinfo : EIATTR_NUM_BARRIERS
	.align		4
        /*0030*/ 	.byte	0x02, 0x4c
        /*0032*/ 	.byte	0x01
	.zero		1


	//----- nvinfo : EIATTR_MERCURY_ISA_VERSION
	.align		4
        /*0034*/ 	.byte	0x03, 0x5f
        /*0036*/ 	.short	0x0101


	//----- nvinfo : EIATTR_VRC_CTA_INIT_COUNT
	.align		4
        /*0038*/ 	.byte	0x02, 0x4a
	.zero		1
	.zero		1


	//----- nvinfo : EIATTR_EXIT_INSTR_OFFSETS
	.align		4
        /*003c*/ 	.byte	0x04, 0x1c
        /*003e*/ 	.short	(.L_13 - .L_12)


	//   ....[0]....
.L_12:
        /*0040*/ 	.word	0x000001f0


	//   ....[1]....
        /*0044*/ 	.word	0x00000270


	//----- nvinfo : EIATTR_CBANK_PARAM_SIZE
	.align		4
.L_13:
        /*0048*/ 	.byte	0x03, 0x19
        /*004a*/ 	.short	0x0010


	//----- nvinfo : EIATTR_PARAM_CBANK
	.align		4
        /*004c*/ 	.byte	0x04, 0x0a
        /*004e*/ 	.short	(.L_15 - .L_14)
	.align		4
.L_14:
        /*0050*/ 	.word	index@(.nv.constant0._Z15reduce_baselinePfS_)
        /*0054*/ 	.short	0x0380
        /*0056*/ 	.short	0x0010


	//----- nvinfo : EIATTR_SW_WAR
	.align		4
.L_15:
        /*0058*/ 	.byte	0x04, 0x36
        /*005a*/ 	.short	(.L_17 - .L_16)
.L_16:
        /*005c*/ 	.word	0x00000008
.L_17:


//--------------------- .nv.callgraph             --------------------------
	.section	.nv.callgraph,"",@"SHT_CUDA_CALLGRAPH"
	.align	4
	.sectionentsize	8
	.align		4
        /*0000*/ 	.word	0x00000000
	.align		4
        /*0004*/ 	.word	0xffffffff
	.align		4
        /*0008*/ 	.word	0x00000000
	.align		4
        /*000c*/ 	.word	0xfffffffe
	.align		4
        /*0010*/ 	.word	0x00000000
	.align		4
        /*0014*/ 	.word	0xfffffffd
	.align		4
        /*0018*/ 	.word	0x00000000
	.align		4
        /*001c*/ 	.word	0xfffffffc


//--------------------- .text._Z15reduce_baselinePfS_ --------------------------
	.section	.text._Z15reduce_baselinePfS_,"ax",@progbits
	.align	128
        .global         _Z15reduce_baselinePfS_
        .type           _Z15reduce_baselinePfS_,@function
        .size           _Z15reduce_baselinePfS_,(.L_x_3 - _Z15reduce_baselinePfS_)
        .other          _Z15reduce_baselinePfS_,@"STO_CUDA_ENTRY STV_DEFAULT"
_Z15reduce_baselinePfS_:
.text._Z15reduce_baselinePfS_:
[----:B------:R-:W-:Y:S01]  /*0000*/  LDC R1, c[0x0][0x37c] ;  /* 0x0000df00ff017b82 */ /* 0x000fe20000000800 */
[----:B------:R-:W0:Y:S07]  /*0010*/  S2R R7, SR_TID.X ;  /* 0x0000000000077919 */ /* 0x000e2e0000002100 */
[----:B------:R-:W1:Y:S01]  /*0020*/  LDC.64 R2, c[0x0][0x380] ;  /* 0x0000e000ff027b82 */ /* 0x000e620000000a00 */
[----:B------:R-:W0:Y:S01]  /*0030*/  LDCU UR8, c[0x0][0x360] ;  /* 0x00006c00ff0877ac */ /* 0x000e220008000800 */
[----:B------:R-:W0:Y:S01]  /*0040*/  S2R R6, SR_CTAID.X ;  /* 0x0000000000067919 */ /* 0x000e220000002500 */
[----:B------:R-:W2:Y:S01]  /*0050*/  LDCU.64 UR6, c[0x0][0x358] ;  /* 0x00006b00ff0677ac */ /* 0x000ea20008000a00 */
[----:B0-----:R-:W-:-:S04]  /*0060*/  IMAD R5, R6, UR8, R7 ;  /* 0x0000000806057c24 */ /* 0x001fc8000f8e0207 */
[----:B-1----:R-:W-:-:S06]  /*0070*/  IMAD.WIDE.U32 R2, R5, 0x4, R2 ;  /* 0x0000000405027825 */ /* 0x002fcc00078e0002 */
[----:B--2---:R-:W2:Y:S01]  /*0080*/  LDG.E R2, desc[UR6][R2.64] ;  /* 0x0000000602027981 */ /* 0x004ea2000c1e1900 */
[----:B------:R-:W0:Y:S01]  /*0090*/  S2UR UR5, SR_CgaCtaId ;  /* 0x00000000000579c3 */ /* 0x000e220000008800 */
[----:B------:R-:W-:Y:S01]  /*00a0*/  UMOV UR4, 0x400 ;  /* 0x0000040000047882 */ /* 0x000fe20000000000 */
[----:B------:R-:W-:Y:S01]  /*00b0*/  UISETP.GE.U32.AND UP0, UPT, UR8, 0x2, UPT ;  /* 0x000000020800788c */ /* 0x000fe2000bf06070 */
[----:B------:R-:W-:Y:S01]  /*00c0*/  ISETP.NE.AND P0, PT, R7, RZ, PT ;  /* 0x000000ff0700720c */ /* 0x000fe20003f05270 */
[----:B0-----:R-:W-:-:S06]  /*00d0*/  ULEA UR4, UR5, UR4, 0x18 ;  /* 0x0000000405047291 */ /* 0x001fcc000f8ec0ff */
[----:B------:R-:W-:-:S05]  /*00e0*/  LEA R5, R7, UR4, 0x2 ;  /* 0x0000000407057c11 */ /* 0x000fca000f8e10ff */
[----:B--2---:R0:W-:Y:S01]  /*00f0*/  STS [R5], R2 ;  /* 0x0000000205007388 */ /* 0x0041e20000000800 */
[----:B------:R-:W-:Y:S06]  /*0100*/  BAR.SYNC.DEFER_BLOCKING 0x0 ;  /* 0x0000000000007b1d */ /* 0x000fec0000010000 */
[----:B------:R-:W-:Y:S05]  /*0110*/  BRA.U !UP0, `(.L_x_0) ;  /* 0x0000000108347547 */ /* 0x000fea000b800000 */
[----:B------:R-:W-:-:S07]  /*0120*/  HFMA2 R0, -RZ, RZ, 0, 5.9604644775390625e-08 ;  /* 0x00000001ff007431 */ /* 0x000fce00000001ff */
.L_x_1:
[----:B------:R-:W-:-:S05]  /*0130*/  SHF.L.U32 R8, R0, 0x1, RZ ;  /* 0x0000000100087819 */ /* 0x000fca00000006ff */
[----:B0-----:R-:W-:-:S05]  /*0140*/  VIADD R2, R8, 0xffffffff ;  /* 0xffffffff08027836 */ /* 0x001fca0000000000 */
[----:B------:R-:W-:-:S13]  /*0150*/  LOP3.LUT P1, RZ, R2, R7, RZ, 0xc0, !PT ;  /* 0x0000000702ff7212 */ /* 0x000fda000782c0ff */
[----:B------:R-:W-:Y:S01]  /*0160*/  @!P1 LEA R2, R0, R5, 0x2 ;  /* 0x0000000500029211 */ /* 0x000fe200078e10ff */
[----:B------:R-:W-:Y:S01]  /*0170*/  @!P1 LDS R3, [R5] ;  /* 0x0000000005039984 */ /* 0x000fe20000000800 */
[----:B------:R-:W-:-:S04]  /*0180*/  IMAD.MOV.U32 R0, RZ, RZ, R8 ;  /* 0x000000ffff007224 */ /* 0x000fc800078e0008 */
[----:B------:R-:W0:Y:S02]  /*0190*/  @!P1 LDS R2, [R2] ;  /* 0x0000000002029984 */ /* 0x000e240000000800 */
[----:B0-----:R-:W-:-:S05]  /*01a0*/  @!P1 FADD R4, R2, R3 ;  /* 0x0000000302049221 */ /* 0x001fca0000000000 */
[----:B------:R1:W-:Y:S01]  /*01b0*/  @!P1 STS [R5], R4 ;  /* 0x0000000405009388 */ /* 0x0003e20000000800 */
[----:B------:R-:W-:Y:S01]  /*01c0*/  BAR.SYNC.DEFER_BLOCKING 0x0 ;  /* 0x0000000000007b1d */ /* 0x000fe20000010000 */
[----:B------:R-:W-:-:S13]  /*01d0*/  ISETP.GE.U32.AND P1, PT, R8, UR8, PT ;  /* 0x0000000808007c0c */ /* 0x000fda000bf26070 */
[----:B-1----:R-:W-:Y:S05]  /*01e0*/  @!P1 BRA `(.L_x_1) ;  /* 0xfffffffc00d09947 */ /* 0x002fea000383ffff */
.L_x_0:
[----:B------:R-:W-:Y:S05]  /*01f0*/  @P0 EXIT ;  /* 0x000000000000094d */ /* 0x000fea0003800000 */
[----:B------:R-:W1:Y:S01]  /*0200*/  S2UR UR5, SR_CgaCtaId ;  /* 0x00000000000579c3 */ /* 0x000e620000008800 */
[----:B------:R-:W-:-:S07]  /*0210*/  UMOV UR4, 0x400 ;  /* 0x0000040000047882 */ /* 0x000fce0000000000 */
[----:B0-----:R-:W0:Y:S01]  /*0220*/  LDC.64 R2, c[0x0][0x388] ;  /* 0x0000e200ff027b82 */ /* 0x001e220000000a00 */
[----:B-1----:R-:W-:Y:S01]  /*0230*/  ULEA UR4, UR5, UR4, 0x18 ;  /* 0x0000000405047291 */ /* 0x002fe2000f8ec0ff */
[----:B0-----:R-:W-:-:S08]  /*0240*/  IMAD.WIDE.U32 R2, R6, 0x4, R2 ;  /* 0x0000000406027825 */ /* 0x001fd000078e0002 */
[----:B------:R-:W0:Y:S04]  /*0250*/  LDS R5, [UR4] ;  /* 0x00000004ff057984 */ /* 0x000e280008000800 */
[----:B0-----:R-:W-:Y:S01]  /*0260*/  STG.E desc[UR6][R2.64], R5 ;  /* 0x0000000502007986 */ /* 0x001fe2000c101906 */
[----:B------:R-:W-:Y:S05]  /*0270*/  EXIT ;  /* 0x000000000000794d */ /* 0x000fea0003800000 */
.L_x_2:
[----:B------:R-:W-:-:S00]  /*0280*/  BRA `(.L_x_2) ;  /* 0xfffffffc00fc7947 */ /* 0x000fc0000383ffff */
[----:B------:R-:W-:-:S00]  /*0290*/  NOP ;  /* 0x0000000000007918 */ /* 0x000fc00000000000 */
        /* <DEDUP_REMOVED lines=14> */
.L_x_3:


//--------------------- .nv.shared._Z15reduce_baselinePfS_ --------------------------
	.section	.nv.shared._Z15reduce_baselinePfS_,"aw",@nobits
	.sectionflags	@""
	.align	4
.nv.shared._Z15reduce_baselinePfS_:
	.zero		2048


//--------------------- .nv.shared.reserved.0     --------------------------
	.section	.nv.shared.reserved.0,"aw",@nobits
	.weak		__nv_reservedSMEM_offset_0_alias
	.size		__nv_reservedSMEM_offset_0_alias, 0, 64
	.other		__nv_reservedSMEM_offset_0_alias,@"STO_CUDA_RESERVED_SHARED STV_DEFAULT"
__nv_reservedSMEM_offset_0_alias:
	.zero		0
	.zero		64


//--------------------- .nv.constant0._Z15reduce_baselinePfS_ --------------------------
	.section	.nv.constant0._Z15reduce_baselinePfS_,"a",@progbits
	.sectionflags	@""
	.align	4
.nv.constant0._Z15reduce_baselinePfS_:
	.zero		912


//--------------------- SYMBOLS --------------------------

	.type		.nv.reservedSmem.offset0,@object
	.size		.nv.reservedSmem.offset0,0x4
	.type		.nv.reservedSmem.cap,@object
	.size		.nv.reservedSmem.cap,0x4
